	.headerflags	@"EF_CUDA_TEXMODE_UNIFIED EF_CUDA_64BIT_ADDRESS EF_CUDA_ACCELERATORS EF_CUDA_SM90 EF_CUDA_VIRTUAL_SM(EF_CUDA_SM90)"
	.elftype	@"ET_EXEC"


//--------------------- .nv.info                  --------------------------
	.section	.nv.info,"",@"SHT_CUDA_INFO"
	.align	4


	//----- nvinfo : EIATTR_REGCOUNT
	.align		4
        /*0000*/ 	.byte	0x04, 0x2f
        /*0002*/ 	.short	(.L_1 - .L_0)
	.align		4
.L_0:
        /*0004*/ 	.word	index@(triton_poi_fused_cat_19)
        /*0008*/ 	.word	0x0000001c


	//----- nvinfo : EIATTR_MIN_STACK_SIZE
	.align		4
.L_1:
        /*000c*/ 	.byte	0x04, 0x12
        /*000e*/ 	.short	(.L_3 - .L_2)
	.align		4
.L_2:
        /*0010*/ 	.word	index@(triton_poi_fused_cat_19)
        /*0014*/ 	.word	0x00000000


	//----- nvinfo : EIATTR_FRAME_SIZE
	.align		4
.L_3:
        /*0018*/ 	.byte	0x04, 0x11
        /*001a*/ 	.short	(.L_5 - .L_4)
	.align		4
.L_4:
        /*001c*/ 	.word	index@(triton_poi_fused_cat_19)
        /*0020*/ 	.word	0x00000000


	//----- nvinfo : EIATTR_MIN_STACK_SIZE
	.align		4
.L_5:
        /*0024*/ 	.byte	0x04, 0x12
        /*0026*/ 	.short	(.L_7 - .L_6)
	.align		4
.L_6:
        /*0028*/ 	.word	index@(triton_poi_fused_cat_19)
        /*002c*/ 	.word	0x00000000
.L_7:


//--------------------- .nv.info.triton_poi_fused_cat_19 --------------------------
	.section	.nv.info.triton_poi_fused_cat_19,"",@"SHT_CUDA_INFO"
	.sectionflags	@""
	.align	4


	//----- nvinfo : EIATTR_CUDA_API_VERSION
	.align		4
        /*0000*/ 	.byte	0x04, 0x37
        /*0002*/ 	.short	(.L_9 - .L_8)
.L_8:
        /*0004*/ 	.word	0x0000007c


	//----- nvinfo : EIATTR_KPARAM_INFO
	.align		4
.L_9:
        /*0008*/ 	.byte	0x04, 0x17
        /*000a*/ 	.short	(.L_11 - .L_10)
.L_10:
        /*000c*/ 	.word	0x00000000
        /*0010*/ 	.short	0x0007
        /*0012*/ 	.short	0x0038
        /*0014*/ 	.byte	0x00, 0xf0, 0x11, 0x00


	//----- nvinfo : EIATTR_KPARAM_INFO
	.align		4
.L_11:
        /*0018*/ 	.byte	0x04, 0x17
        /*001a*/ 	.short	(.L_13 - .L_12)
.L_12:
        /*001c*/ 	.word	0x00000000
        /*0020*/ 	.short	0x0006
        /*0022*/ 	.short	0x0030
        /*0024*/ 	.byte	0x00, 0xf4, 0x21, 0x00


	//----- nvinfo : EIATTR_KPARAM_INFO
	.align		4
.L_13:
        /*0028*/ 	.byte	0x04, 0x17
        /*002a*/ 	.short	(.L_15 - .L_14)
.L_14:
        /*002c*/ 	.word	0x00000000
        /*0030*/ 	.short	0x0005
        /*0032*/ 	.short	0x0028
        /*0034*/ 	.byte	0x00, 0xf4, 0x21, 0x00


	//----- nvinfo : EIATTR_KPARAM_INFO
	.align		4
.L_15:
        /*0038*/ 	.byte	0x04, 0x17
        /*003a*/ 	.short	(.L_17 - .L_16)
.L_16:
        /*003c*/ 	.word	0x00000000
        /*0040*/ 	.short	0x0004
        /*0042*/ 	.short	0x0020
        /*0044*/ 	.byte	0x00, 0xf4, 0x21, 0x00


	//----- nvinfo : EIATTR_KPARAM_INFO
	.align		4
.L_17:
        /*0048*/ 	.byte	0x04, 0x17
        /*004a*/ 	.short	(.L_19 - .L_18)
.L_18:
        /*004c*/ 	.word	0x00000000
        /*0050*/ 	.short	0x0003
        /*0052*/ 	.short	0x0018
        /*0054*/ 	.byte	0x00, 0xf4, 0x21, 0x00


	//----- nvinfo : EIATTR_KPARAM_INFO
	.align		4
.L_19:
        /*0058*/ 	.byte	0x04, 0x17
        /*005a*/ 	.short	(.L_21 - .L_20)
.L_20:
        /*005c*/ 	.word	0x00000000
        /*0060*/ 	.short	0x0002
        /*0062*/ 	.short	0x0010
        /*0064*/ 	.byte	0x00, 0xf4, 0x21, 0x00


	//----- nvinfo : EIATTR_KPARAM_INFO
	.align		4
.L_21:
        /*0068*/ 	.byte	0x04, 0x17
        /*006a*/ 	.short	(.L_23 - .L_22)
.L_22:
        /*006c*/ 	.word	0x00000000
        /*0070*/ 	.short	0x0001
        /*0072*/ 	.short	0x0008
        /*0074*/ 	.byte	0x00, 0xf4, 0x21, 0x00


	//----- nvinfo : EIATTR_KPARAM_INFO
	.align		4
.L_23:
        /*0078*/ 	.byte	0x04, 0x17
        /*007a*/ 	.short	(.L_25 - .L_24)
.L_24:
        /*007c*/ 	.word	0x00000000
        /*0080*/ 	.short	0x0000
        /*0082*/ 	.short	0x0000
        /*0084*/ 	.byte	0x00, 0xf4, 0x21, 0x00


	//----- nvinfo : EIATTR_SPARSE_MMA_MASK
	.align		4
.L_25:
        /*0088*/ 	.byte	0x03, 0x50
        /*008a*/ 	.short	0x0000


	//----- nvinfo : EIATTR_MAXREG_COUNT
	.align		4
        /*008c*/ 	.byte	0x03, 0x1b
        /*008e*/ 	.short	0x00ff


	//----- nvinfo : EIATTR_EXIT_INSTR_OFFSETS
	.align		4
        /*0090*/ 	.byte	0x04, 0x1c
        /*0092*/ 	.short	(.L_27 - .L_26)


	//   ....[0]....
.L_26:
        /*0094*/ 	.word	0x00000480


	//----- nvinfo : EIATTR_REQNTID
	.align		4
.L_27:
        /*0098*/ 	.byte	0x04, 0x10
        /*009a*/ 	.short	(.L_29 - .L_28)
.L_28:
        /*009c*/ 	.word	0x00000080
        /*00a0*/ 	.word	0x00000001
        /*00a4*/ 	.word	0x00000001


	//----- nvinfo : EIATTR_CBANK_PARAM_SIZE
	.align		4
.L_29:
        /*00a8*/ 	.byte	0x03, 0x19
        /*00aa*/ 	.short	0x003c


	//----- nvinfo : EIATTR_PARAM_CBANK
	.align		4
        /*00ac*/ 	.byte	0x04, 0x0a
        /*00ae*/ 	.short	(.L_31 - .L_30)
	.align		4
.L_30:
        /*00b0*/ 	.word	index@(.nv.constant0.triton_poi_fused_cat_19)
        /*00b4*/ 	.short	0x0210
        /*00b6*/ 	.short	0x003c


	//----- nvinfo : EIATTR_SW_WAR
	.align		4
.L_31:
        /*00b8*/ 	.byte	0x04, 0x36
        /*00ba*/ 	.short	(.L_33 - .L_32)
.L_32:
        /*00bc*/ 	.word	0x00000008
.L_33:


//--------------------- .nv.callgraph             --------------------------
	.section	.nv.callgraph,"",@"SHT_CUDA_CALLGRAPH"
	.align	4
	.sectionentsize	8
	.align		4
        /*0000*/ 	.word	0x00000000
	.align		4
        /*0004*/ 	.word	0xffffffff
	.align		4
        /*0008*/ 	.word	0x00000000
	.align		4
        /*000c*/ 	.word	0xfffffffe
	.align		4
        /*0010*/ 	.word	0x00000000
	.align		4
        /*0014*/ 	.word	0xfffffffd
	.align		4
        /*0018*/ 	.word	0x00000000
	.align		4
        /*001c*/ 	.word	0xfffffffc


//--------------------- .text.triton_poi_fused_cat_19 --------------------------
	.section	.text.triton_poi_fused_cat_19,"ax",@progbits
	.align	128
        .global         triton_poi_fused_cat_19
        .type           triton_poi_fused_cat_19,@function
        .size           triton_poi_fused_cat_19,(.L_x_1 - triton_poi_fused_cat_19)
        .other          triton_poi_fused_cat_19,@"STO_CUDA_ENTRY STV_DEFAULT"
triton_poi_fused_cat_19:
.text.triton_poi_fused_cat_19:
[----:B------:R-:W-:Y:S01]  /*0000*/  LDC R1, c[0x0][0x28] ;  /* 0x00000a00ff017b82 */ /* 0x000fe20000000800 */
[----:B------:R-:W1:Y:S07]  /*0010*/  S2R R0, SR_TID.X ;  /* 0x0000000000007919 */ /* 0x000e6e0000002100 */
[----:B------:R-:W2:Y:S01]  /*0020*/  LDC.64 R14, c[0x0][0x230] ;  /* 0x00008c00ff0e7b82 */ /* 0x000ea20000000a00 */
[----:B------:R-:W-:Y:S01]  /*0030*/  ULDC.64 UR4, c[0x0][0x208] ;  /* 0x0000820000047ab9 */ /* 0x000fe20000000a00 */
[----:B------:R-:W3:Y:S06]  /*0040*/  S2R R3, SR_CTAID.X ;  /* 0x0000000000037919 */ /* 0x000eec0000002500 */
[----:B------:R-:W4:Y:S08]  /*0050*/  LDC.64 R6, c[0x0][0x210] ;  /* 0x00008400ff067b82 */ /* 0x000f300000000a00 */
[----:B------:R-:W5:Y:S08]  /*0060*/  LDC.64 R10, c[0x0][0x228] ;  /* 0x00008a00ff0a7b82 */ /* 0x000f700000000a00 */
[----:B------:R-:W5:Y:S01]  /*0070*/  LDC.64 R8, c[0x0][0x220] ;  /* 0x00008800ff087b82 */ /* 0x000f620000000a00 */
[----:B-1----:R-:W-:-:S07]  /*0080*/  LOP3.LUT R0, R0, 0x7f, RZ, 0xc0, !PT ;  /* 0x0000007f00007812 */ /* 0x002fce00078ec0ff */
[----:B------:R-:W1:Y:S01]  /*0090*/  LDC.64 R12, c[0x0][0x238] ;  /* 0x00008e00ff0c7b82 */ /* 0x000e620000000a00 */
[----:B---3--:R-:W-:-:S04]  /*00a0*/  IMAD R0, R3, 0x80, R0 ;  /* 0x0000008003007824 */ /* 0x008fc800078e0200 */
[----:B------:R-:W-:-:S03]  /*00b0*/  IMAD.HI R4, R0, 0x2aaaaaab, RZ ;  /* 0x2aaaaaab00047827 */ /* 0x000fc600078e02ff */
[----:B------:R-:W3:Y:S02]  /*00c0*/  LDC.64 R2, c[0x0][0x218] ;  /* 0x00008600ff027b82 */ /* 0x000ee40000000a00 */
[----:B------:R-:W-:-:S04]  /*00d0*/  SHF.R.U32.HI R5, RZ, 0x1f, R4 ;  /* 0x0000001fff057819 */ /* 0x000fc80000011604 */
[----:B------:R-:W-:-:S05]  /*00e0*/  LEA.HI.SX32 R5, R4, R5, 0x17 ;  /* 0x0000000504057211 */ /* 0x000fca00078fbaff */
[----:B------:R-:W-:-:S04]  /*00f0*/  IMAD R17, R5, -0xc00, R0 ;  /* 0xfffff40005117824 */ /* 0x000fc800078e0200 */
[----:B------:R-:W-:Y:S01]  /*0100*/  IMAD R5, R5, 0x3300, R17 ;  /* 0x0000330005057824 */ /* 0x000fe200078e0211 */
[C---:B------:R-:W-:Y:S01]  /*0110*/  ISETP.GT.AND P0, PT, R17.reuse, 0x8ff, PT ;  /* 0x000008ff1100780c */ /* 0x040fe20003f04270 */
[----:B------:R-:W-:Y:S01]  /*0120*/  VIADD R4, R17, 0xfffffd00 ;  /* 0xfffffd0011047836 */ /* 0x000fe20000000000 */
[----:B------:R-:W-:Y:S01]  /*0130*/  CS2R R20, SRZ ;  /* 0x0000000000147805 */ /* 0x000fe2000001ff00 */
[----:B------:R-:W-:Y:S01]  /*0140*/  VIADD R19, R5, 0xfffffa00 ;  /* 0xfffffa0005137836 */ /* 0x000fe20000000000 */
[C---:B------:R-:W-:Y:S01]  /*0150*/  ISETP.GE.AND P1, PT, R17.reuse, 0x300, PT ;  /* 0x000003001100780c */ /* 0x040fe20003f26270 */
[----:B------:R-:W-:Y:S01]  /*0160*/  VIADD R16, R17, 0xfffffa00 ;  /* 0xfffffa0011107836 */ /* 0x000fe20000000000 */
[----:B------:R-:W-:Y:S01]  /*0170*/  ISETP.GE.U32.AND P2, PT, R4, 0x300, PT ;  /* 0x000003000400780c */ /* 0x000fe20003f46070 */
[----:B--2---:R-:W-:-:S03]  /*0180*/  IMAD.WIDE R14, R19, 0x4, R14 ;  /* 0x00000004130e7825 */ /* 0x004fc600078e020e */
[----:B------:R-:W-:Y:S01]  /*0190*/  ISETP.GE.U32.AND P3, PT, R16, 0x300, PT ;  /* 0x000003001000780c */ /* 0x000fe20003f66070 */
[C---:B------:R-:W-:Y:S02]  /*01a0*/  VIADD R19, R5.reuse, 0xfffffd00 ;  /* 0xfffffd0005137836 */ /* 0x040fe40000000000 */
[----:B----4-:R-:W-:-:S04]  /*01b0*/  IMAD.WIDE R6, R5, 0x4, R6 ;  /* 0x0000000405067825 */ /* 0x010fc800078e0206 */
[----:B------:R-:W-:Y:S02]  /*01c0*/  VIADD R5, R5, 0xfffff700 ;  /* 0xfffff70005057836 */ /* 0x000fe40000000000 */
[----:B-----5:R-:W-:Y:S01]  /*01d0*/  IMAD.WIDE R10, R19, 0x4, R10 ;  /* 0x00000004130a7825 */ /* 0x020fe200078e020a */
[----:B------:R-:W-:-:S03]  /*01e0*/  CS2R R18, SRZ ;  /* 0x0000000000127805 */ /* 0x000fc6000001ff00 */
[C---:B---3--:R-:W-:Y:S01]  /*01f0*/  IMAD.WIDE R2, R17.reuse, 0x4, R2 ;  /* 0x0000000411027825 */ /* 0x048fe200078e0202 */
[----:B------:R-:W-:Y:S02]  /*0200*/  CS2R R24, SRZ ;  /* 0x0000000000187805 */ /* 0x000fe4000001ff00 */
[----:B------:R-:W-:Y:S01]  /*0210*/  CS2R R22, SRZ ;  /* 0x0000000000167805 */ /* 0x000fe2000001ff00 */
[----:B------:R-:W2:Y:S01]  /*0220*/  @!P1 LDG.E.EL R19, desc[UR4][R6.64] ;  /* 0x0000000406139981 */ /* 0x000ea2000c2e1900 */
[----:B0-----:R-:W-:Y:S01]  /*0230*/  IMAD.WIDE R8, R17, 0x4, R8 ;  /* 0x0000000411087825 */ /* 0x001fe200078e0208 */
[----:B------:R-:W-:Y:S02]  /*0240*/  CS2R R16, SRZ ;  /* 0x0000000000107805 */ /* 0x000fe4000001ff00 */
[----:B------:R-:W3:Y:S01]  /*0250*/  @P0 LDG.E.EL R20, desc[UR4][R2.64+-0x2400] ;  /* 0xffdc000402140981 */ /* 0x000ee2000c2e1900 */
[----:B-1----:R-:W-:-:S03]  /*0260*/  IMAD.WIDE R12, R5, 0x4, R12 ;  /* 0x00000004050c7825 */ /* 0x002fc600078e020c */
[----:B------:R-:W4:Y:S01]  /*0270*/  @P0 LDG.E.EL R21, desc[UR4][R8.64+-0x2400] ;  /* 0xffdc000408150981 */ /* 0x000f22000c2e1900 */
[----:B------:R-:W-:Y:S02]  /*0280*/  IMAD.MOV.U32 R4, RZ, RZ, RZ ;  /* 0x000000ffff047224 */ /* 0x000fe400078e00ff */
[----:B------:R-:W-:Y:S01]  /*0290*/  IMAD.MOV.U32 R5, RZ, RZ, RZ ;  /* 0x000000ffff057224 */ /* 0x000fe200078e00ff */
[----:B------:R-:W5:Y:S04]  /*02a0*/  @P0 LDG.E.EL R18, desc[UR4][R12.64] ;  /* 0x000000040c120981 */ /* 0x000f68000c2e1900 */
[----:B------:R0:W2:Y:S04]  /*02b0*/  @!P3 LDG.E.EL R4, desc[UR4][R14.64] ;  /* 0x000000040e04b981 */ /* 0x0000a8000c2e1900 */
[----:B------:R-:W2:Y:S04]  /*02c0*/  @!P3 LDG.E.EL R24, desc[UR4][R2.64+-0x1800] ;  /* 0xffe800040218b981 */ /* 0x000ea8000c2e1900 */
[----:B------:R-:W2:Y:S01]  /*02d0*/  @!P3 LDG.E.EL R25, desc[UR4][R8.64+-0x1800] ;  /* 0xffe800040819b981 */ /* 0x000ea2000c2e1900 */
[----:B0-----:R-:W0:Y:S03]  /*02e0*/  LDC.64 R14, c[0x0][0x240] ;  /* 0x00009000ff0e7b82 */ /* 0x001e260000000a00 */
[----:B------:R-:W2:Y:S04]  /*02f0*/  @!P2 LDG.E.EL R17, desc[UR4][R2.64+-0xc00] ;  /* 0xfff400040211a981 */ /* 0x000ea8000c2e1900 */
[----:B------:R-:W2:Y:S04]  /*0300*/  @!P2 LDG.E.EL R16, desc[UR4][R8.64+-0xc00] ;  /* 0xfff400040810a981 */ /* 0x000ea8000c2e1900 */
[----:B------:R-:W2:Y:S04]  /*0310*/  @!P2 LDG.E.EL R5, desc[UR4][R10.64] ;  /* 0x000000040a05a981 */ /* 0x000ea8000c2e1900 */
[----:B------:R-:W2:Y:S04]  /*0320*/  @!P1 LDG.E.EL R23, desc[UR4][R2.64] ;  /* 0x0000000402179981 */ /* 0x000ea8000c2e1900 */
[----:B------:R-:W2:Y:S01]  /*0330*/  @!P1 LDG.E.EL R22, desc[UR4][R8.64] ;  /* 0x0000000408169981 */ /* 0x000ea2000c2e1900 */
[----:B0-----:R-:W-:Y:S01]  /*0340*/  IMAD.WIDE R14, R0, 0x4, R14 ;  /* 0x00000004000e7825 */ /* 0x001fe200078e020e */
[----:B---3--:R-:W-:-:S02]  /*0350*/  SEL R20, R20, RZ, P0 ;  /* 0x000000ff14147207 */ /* 0x008fc40000000000 */
[----:B----4-:R-:W-:Y:S02]  /*0360*/  SEL R21, R21, RZ, P0 ;  /* 0x000000ff15157207 */ /* 0x010fe40000000000 */
[----:B-----5:R-:W-:Y:S02]  /*0370*/  SEL R18, R18, RZ, P0 ;  /* 0x000000ff12127207 */ /* 0x020fe40000000000 */
[----:B--2---:R-:W-:-:S03]  /*0380*/  SEL R4, R4, RZ, !P3 ;  /* 0x000000ff04047207 */ /* 0x004fc60005800000 */
[----:B------:R-:W-:Y:S01]  /*0390*/  FFMA R21, R18, R20, R21 ;  /* 0x0000001412157223 */ /* 0x000fe20000000015 */
[----:B------:R-:W-:Y:S02]  /*03a0*/  SEL R24, R24, RZ, !P3 ;  /* 0x000000ff18187207 */ /* 0x000fe40005800000 */
[----:B------:R-:W-:Y:S02]  /*03b0*/  SEL R25, R25, RZ, !P3 ;  /* 0x000000ff19197207 */ /* 0x000fe40005800000 */
[----:B------:R-:W-:Y:S02]  /*03c0*/  SEL R17, R17, RZ, !P2 ;  /* 0x000000ff11117207 */ /* 0x000fe40005000000 */
[----:B------:R-:W-:Y:S02]  /*03d0*/  SEL R16, R16, RZ, !P2 ;  /* 0x000000ff10107207 */ /* 0x000fe40005000000 */
[----:B------:R-:W-:Y:S01]  /*03e0*/  SEL R5, R5, RZ, !P2 ;  /* 0x000000ff05057207 */ /* 0x000fe20005000000 */
[----:B------:R-:W-:Y:S01]  /*03f0*/  FFMA R25, R4, R24, R25 ;  /* 0x0000001804197223 */ /* 0x000fe20000000019 */
[----:B------:R-:W-:-:S02]  /*0400*/  SEL R19, R19, RZ, !P1 ;  /* 0x000000ff13137207 */ /* 0x000fc40004800000 */
[----:B------:R-:W-:Y:S01]  /*0410*/  SEL R23, R23, RZ, !P1 ;  /* 0x000000ff17177207 */ /* 0x000fe20004800000 */
[----:B------:R-:W-:Y:S01]  /*0420*/  FFMA R16, R5, R17, R16 ;  /* 0x0000001105107223 */ /* 0x000fe20000000010 */
[----:B------:R-:W-:Y:S02]  /*0430*/  @P3 FSEL R25, R21, RZ, P0 ;  /* 0x000000ff15193208 */ /* 0x000fe40000000000 */
[----:B------:R-:W-:-:S05]  /*0440*/  SEL R22, R22, RZ, !P1 ;  /* 0x000000ff16167207 */ /* 0x000fca0004800000 */
[----:B------:R-:W-:Y:S01]  /*0450*/  FFMA R3, R19, R23, R22 ;  /* 0x0000001713037223 */ /* 0x000fe20000000016 */
[----:B------:R-:W-:-:S05]  /*0460*/  @P1 FSEL R3, R16, R25, !P2 ;  /* 0x0000001910031208 */ /* 0x000fca0005000000 */
[----:B------:R-:W-:Y:S01]  /*0470*/  STG.E desc[UR4][R14.64], R3 ;  /* 0x000000030e007986 */ /* 0x000fe2000c101904 */
[----:B------:R-:W-:Y:S05]  /*0480*/  EXIT ;  /* 0x000000000000794d */ /* 0x000fea0003800000 */
.L_x_0:
[----:B------:R-:W-:-:S00]  /*0490*/  BRA `(.L_x_0) ;  /* 0xfffffffc00fc7947 */ /* 0x000fc0000383ffff */
[----:B------:R-:W-:-:S00]  /*04a0*/  NOP ;  /* 0x0000000000007918 */ /* 0x000fc00000000000 */
        /* <DEDUP_REMOVED lines=13> */
.L_x_1:


//--------------------- .nv.constant0.triton_poi_fused_cat_19 --------------------------
	.section	.nv.constant0.triton_poi_fused_cat_19,"a",@progbits
	.sectionflags	@""
	.align	4
.nv.constant0.triton_poi_fused_cat_19:
	.zero		588
